//
// Generated by NVIDIA NVVM Compiler
//
// Compiler Build ID: CL-36424714
// Cuda compilation tools, release 13.0, V13.0.88
// Based on NVVM 20.0.0
//

.version 9.0
.target sm_100
.address_size 64

	// .globl	_Z3sumPii

.visible .entry _Z3sumPii(
	.param .u64 .ptr .align 1 _Z3sumPii_param_0,
	.param .u32 _Z3sumPii_param_1
)
{
	.reg .pred 	%p<5>;
	.reg .b32 	%r<17>;
	.reg .b32 	%f<2>;
	.reg .b64 	%rd<7>;
	.reg .b64 	%fd<4>;

	ld.param.u64 	%rd2, [_Z3sumPii_param_0];
	ld.param.u32 	%r10, [_Z3sumPii_param_1];
	cvta.to.global.u64 	%rd1, %rd2;
	mov.u32 	%r1, %tid.x;
	mov.u32 	%r15, %ntid.x;
	shl.b32 	%r3, %r1, 1;
	mov.b32 	%r16, 1;
$L__BB0_1:
	setp.ge.u32 	%p1, %r1, %r15;
	@%p1 bra 	$L__BB0_4;
	mul.lo.s32 	%r6, %r3, %r16;
	add.s32 	%r7, %r6, %r16;
	setp.ge.s32 	%p2, %r7, %r10;
	@%p2 bra 	$L__BB0_4;
	mul.wide.s32 	%rd3, %r7, 4;
	add.s64 	%rd4, %rd1, %rd3;
	ld.global.u32 	%r12, [%rd4];
	mul.wide.s32 	%rd5, %r6, 4;
	add.s64 	%rd6, %rd1, %rd5;
	ld.global.u32 	%r13, [%rd6];
	add.s32 	%r14, %r13, %r12;
	st.global.u32 	[%rd6], %r14;
$L__BB0_4:
	setp.eq.s32 	%p3, %r15, 1;
	@%p3 bra 	$L__BB0_6;
	shl.b32 	%r16, %r16, 1;
	cvt.rn.f32.u32 	%f1, %r15;
	cvt.f64.f32 	%fd1, %f1;
	mul.f64 	%fd2, %fd1, 0d3FE0000000000000;
	cvt.rpi.f64.f64 	%fd3, %fd2;
	cvt.rzi.s32.f64 	%r15, %fd3;
	bar.sync 	0;
	setp.gt.s32 	%p4, %r15, 0;
	@%p4 bra 	$L__BB0_1;
$L__BB0_6:
	ret;

}


// ===== COMPILED SASS (sm_100) =====

	.target	sm_100

	.elftype	@"ET_EXEC"


//--------------------- .note.nv.tkinfo           --------------------------
	.section	.note.nv.tkinfo,"",@"SHT_NOTE"
	.sectionflags	@"SHF_NOTE_NV_TKINFO"
	.tkinfo
        /*0018*/ 	.word	0x00000002
        /*0030*/ 	.string	""
        /*0030*/ 	.string	"ptxas"
        /*0030*/ 	.string	"Cuda compilation tools, release 13.0, V13.0.88"
        /*0030*/ 	.string	"Build cuda_13.0.r13.0/compiler.36424714_0"
        /*0030*/ 	.string	"-arch sm_100 -m 64 "



//--------------------- .note.nv.cuinfo           --------------------------
	.section	.note.nv.cuinfo,"",@"SHT_NOTE"
	.sectionflags	@"SHF_NOTE_NV_CUINFO"
        /*0018*/ 	.short	0x0002
        /*001a*/ 	.short	0x0064
        /*001c*/ 	.short	0x0082
	.zero		2


//--------------------- .nv.info                  --------------------------
	.section	.nv.info,"",@"SHT_CUDA_INFO"
	.align	4


	//----- nvinfo : EIATTR_REGCOUNT
	.align		4
        /*0000*/ 	.byte	0x04, 0x2f
        /*0002*/ 	.short	(.L_1 - .L_0)
	.align		4
.L_0:
        /*0004*/ 	.word	index@(_Z3sumPii)
        /*0008*/ 	.word	0x0000000e


	//----- nvinfo : EIATTR_FRAME_SIZE
	.align		4
.L_1:
        /*000c*/ 	.byte	0x04, 0x11
        /*000e*/ 	.short	(.L_3 - .L_2)
	.align		4
.L_2:
        /*0010*/ 	.word	index@(_Z3sumPii)
        /*0014*/ 	.word	0x00000000


	//----- nvinfo : EIATTR_MIN_STACK_SIZE
	.align		4
.L_3:
        /*0018*/ 	.byte	0x04, 0x12
        /*001a*/ 	.short	(.L_5 - .L_4)
	.align		4
.L_4:
        /*001c*/ 	.word	index@(_Z3sumPii)
        /*0020*/ 	.word	0x00000000
.L_5:


//--------------------- .nv.compat                --------------------------
	.section	.nv.compat,"",@"SHT_CUDA_COMPAT_INFO"
	.align	4
        /*0000*/ 	.byte	0x02, 0x09, 0x00, 0x00, 0x02, 0x02, 0x01, 0x00, 0x02, 0x05, 0x05, 0x00, 0x03, 0x07, 0x01, 0x01
        /*0010*/ 	.byte	0x02, 0x03, 0x00, 0x00, 0x02, 0x06, 0x01, 0x00, 0x04, 0x0b, 0x08, 0x00, 0x01, 0x00, 0x00, 0x00
        /*0020*/ 	.byte	0x00, 0x00, 0x00, 0x00


//--------------------- .nv.info._Z3sumPii        --------------------------
	.section	.nv.info._Z3sumPii,"",@"SHT_CUDA_INFO"
	.sectionflags	@""
	.align	4


	//----- nvinfo : EIATTR_CUDA_API_VERSION
	.align		4
        /*0000*/ 	.byte	0x04, 0x37
        /*0002*/ 	.short	(.L_7 - .L_6)
.L_6:
        /*0004*/ 	.word	0x00000082


	//----- nvinfo : EIATTR_KPARAM_INFO
	.align		4
.L_7:
        /*0008*/ 	.byte	0x04, 0x17
        /*000a*/ 	.short	(.L_9 - .L_8)
.L_8:
        /*000c*/ 	.word	0x00000000
        /*0010*/ 	.short	0x0001
        /*0012*/ 	.short	0x0008
        /*0014*/ 	.byte	0x00, 0xf0, 0x11, 0x00


	//----- nvinfo : EIATTR_KPARAM_INFO
	.align		4
.L_9:
        /*0018*/ 	.byte	0x04, 0x17
        /*001a*/ 	.short	(.L_11 - .L_10)
.L_10:
        /*001c*/ 	.word	0x00000000
        /*0020*/ 	.short	0x0000
        /*0022*/ 	.short	0x0000
        /*0024*/ 	.byte	0x00, 0xf5, 0x21, 0x00


	//----- nvinfo : EIATTR_SPARSE_MMA_MASK
	.align		4
.L_11:
        /*0028*/ 	.byte	0x03, 0x50
        /*002a*/ 	.short	0x0000


	//----- nvinfo : EIATTR_MAXREG_COUNT
	.align		4
        /*002c*/ 	.byte	0x03, 0x1b
        /*002e*/ 	.short	0x00ff


	//----- nvinfo : EIATTR_NUM_BARRIERS
	.align		4
        /*0030*/ 	.byte	0x02, 0x4c
        /*0032*/ 	.byte	0x01
	.zero		1


	//----- nvinfo : EIATTR_MERCURY_ISA_VERSION
	.align		4
        /*0034*/ 	.byte	0x03, 0x5f
        /*0036*/ 	.short	0x0101


	//----- nvinfo : EIATTR_VRC_CTA_INIT_COUNT
	.align		4
        /*0038*/ 	.byte	0x02, 0x4a
	.zero		1
	.zero		1


	//----- nvinfo : EIATTR_EXIT_INSTR_OFFSETS
	.align		4
        /*003c*/ 	.byte	0x04, 0x1c
        /*003e*/ 	.short	(.L_13 - .L_12)


	//   ....[0]....
.L_12:
        /*0040*/ 	.word	0x00000180


	//   ....[1]....
        /*0044*/ 	.word	0x00000210


	//----- nvinfo : EIATTR_CRS_STACK_SIZE
	.align		4
.L_13:
        /*0048*/ 	.byte	0x04, 0x1e
        /*004a*/ 	.short	(.L_15 - .L_14)
.L_14:
        /*004c*/ 	.word	0x00000000


	//----- nvinfo : EIATTR_CBANK_PARAM_SIZE
	.align		4
.L_15:
        /*0050*/ 	.byte	0x03, 0x19
        /*0052*/ 	.short	0x000c


	//----- nvinfo : EIATTR_PARAM_CBANK
	.align		4
        /*0054*/ 	.byte	0x04, 0x0a
        /*0056*/ 	.short	(.L_17 - .L_16)
	.align		4
.L_16:
        /*0058*/ 	.word	index@(.nv.constant0._Z3sumPii)
        /*005c*/ 	.short	0x0380
        /*005e*/ 	.short	0x000c


	//----- nvinfo : EIATTR_SW_WAR
	.align		4
.L_17:
        /*0060*/ 	.byte	0x04, 0x36
        /*0062*/ 	.short	(.L_19 - .L_18)
.L_18:
        /*0064*/ 	.word	0x00000008
.L_19:


//--------------------- .nv.callgraph             --------------------------
	.section	.nv.callgraph,"",@"SHT_CUDA_CALLGRAPH"
	.align	4
	.sectionentsize	8
	.align		4
        /*0000*/ 	.word	0x00000000
	.align		4
        /*0004*/ 	.word	0xffffffff
	.align		4
        /*0008*/ 	.word	0x00000000
	.align		4
        /*000c*/ 	.word	0xfffffffe
	.align		4
        /*0010*/ 	.word	0x00000000
	.align		4
        /*0014*/ 	.word	0xfffffffd
	.align		4
        /*0018*/ 	.word	0x00000000
	.align		4
        /*001c*/ 	.word	0xfffffffc


//--------------------- .text._Z3sumPii           --------------------------
	.section	.text._Z3sumPii,"ax",@progbits
	.align	128
        .global         _Z3sumPii
        .type           _Z3sumPii,@function
        .size           _Z3sumPii,(.L_x_4 - _Z3sumPii)
        .other          _Z3sumPii,@"STO_CUDA_ENTRY STV_DEFAULT"
_Z3sumPii:
.text._Z3sumPii:
[----:B------:R-:W-:Y:S01]  /*0000*/  LDC R1, c[0x0][0x37c] ;  /* 0x0000df00ff017b82 */ /* 0x000fe20000000800 */
[----:B------:R-:W0:Y:S07]  /*0010*/  S2R R11, SR_TID.X ;  /* 0x00000000000b7919 */ /* 0x000e2e0000002100 */
[----:B------:R-:W1:Y:S01]  /*0020*/  LDC.64 R6, c[0x0][0x380] ;  /* 0x0000e000ff067b82 */ /* 0x000e620000000a00 */
[----:B------:R-:W2:Y:S01]  /*0030*/  LDCU UR4, c[0x0][0x360] ;  /* 0x00006c00ff0477ac */ /* 0x000ea20008000800 */
[----:B------:R-:W3:Y:S01]  /*0040*/  LDCU.64 UR6, c[0x0][0x358] ;  /* 0x00006b00ff0677ac */ /* 0x000ee20008000a00 */
[----:B------:R-:W4:Y:S01]  /*0050*/  LDCU UR5, c[0x0][0x388] ;  /* 0x00007100ff0577ac */ /* 0x000f220008000800 */
[----:B--2---:R-:W-:Y:S01]  /*0060*/  IMAD.U32 R0, RZ, RZ, UR4 ;  /* 0x00000004ff007e24 */ /* 0x004fe2000f8e00ff */
[----:B------:R-:W-:Y:S01]  /*0070*/  UMOV UR4, 0x1 ;  /* 0x0000000100047882 */ /* 0x000fe20000000000 */
[----:B0--34-:R-:W-:-:S07]  /*0080*/  IMAD.SHL.U32 R8, R11, 0x2, RZ ;  /* 0x000000020b087824 */ /* 0x019fce00078e00ff */
.L_x_2:
[----:B------:R-:W-:Y:S01]  /*0090*/  ISETP.GE.U32.AND P1, PT, R11, R0, PT ;  /* 0x000000000b00720c */ /* 0x000fe20003f26070 */
[----:B------:R-:W-:Y:S01]  /*00a0*/  BSSY.RECONVERGENT B0, `(.L_x_0) ;  /* 0x000000d000007945 */ /* 0x000fe20003800200 */
[----:B------:R-:W-:-:S11]  /*00b0*/  ISETP.NE.AND P0, PT, R0, 0x1, PT ;  /* 0x000000010000780c */ /* 0x000fd60003f05270 */
[----:B------:R-:W-:Y:S05]  /*00c0*/  @P1 BRA `(.L_x_1) ;  /* 0x0000000000281947 */ /* 0x000fea0003800000 */
[----:B------:R-:W-:-:S05]  /*00d0*/  IMAD R5, R8, UR4, RZ ;  /* 0x0000000408057c24 */ /* 0x000fca000f8e02ff */
[----:B------:R-:W-:-:S04]  /*00e0*/  IADD3 R3, PT, PT, R5, UR4, RZ ;  /* 0x0000000405037c10 */ /* 0x000fc8000fffe0ff */
[----:B------:R-:W-:-:S13]  /*00f0*/  ISETP.GE.AND P1, PT, R3, UR5, PT ;  /* 0x0000000503007c0c */ /* 0x000fda000bf26270 */
[----:B------:R-:W-:Y:S05]  /*0100*/  @P1 BRA `(.L_x_1) ;  /* 0x0000000000181947 */ /* 0x000fea0003800000 */
[----:B-1----:R-:W-:-:S04]  /*0110*/  IMAD.WIDE R2, R3, 0x4, R6 ;  /* 0x0000000403027825 */ /* 0x002fc800078e0206 */
[----:B------:R-:W-:Y:S02]  /*0120*/  IMAD.WIDE R4, R5, 0x4, R6 ;  /* 0x0000000405047825 */ /* 0x000fe400078e0206 */
[----:B------:R-:W2:Y:S04]  /*0130*/  LDG.E R2, desc[UR6][R2.64] ;  /* 0x0000000602027981 */ /* 0x000ea8000c1e1900 */
[----:B------:R-:W2:Y:S02]  /*0140*/  LDG.E R9, desc[UR6][R4.64] ;  /* 0x0000000604097981 */ /* 0x000ea4000c1e1900 */
[----:B--2---:R-:W-:-:S05]  /*0150*/  IMAD.IADD R9, R2, 0x1, R9 ;  /* 0x0000000102097824 */ /* 0x004fca00078e0209 */
[----:B------:R0:W-:Y:S02]  /*0160*/  STG.E desc[UR6][R4.64], R9 ;  /* 0x0000000904007986 */ /* 0x0001e4000c101906 */
.L_x_1:
[----:B------:R-:W-:Y:S05]  /*0170*/  BSYNC.RECONVERGENT B0 ;  /* 0x0000000000007941 */ /* 0x000fea0003800200 */
.L_x_0:
[----:B------:R-:W-:Y:S05]  /*0180*/  @!P0 EXIT ;  /* 0x000000000000894d */ /* 0x000fea0003800000 */
[----:B0-----:R-:W-:Y:S01]  /*0190*/  I2FP.F32.U32 R4, R0 ;  /* 0x0000000000047245 */ /* 0x001fe20000201000 */
[----:B------:R-:W-:Y:S01]  /*01a0*/  BAR.SYNC.DEFER_BLOCKING 0x0 ;  /* 0x0000000000007b1d */ /* 0x000fe20000010000 */
[----:B------:R-:W-:-:S05]  /*01b0*/  USHF.L.U32 UR4, UR4, 0x1, URZ ;  /* 0x0000000104047899 */ /* 0x000fca00080006ff */
[----:B------:R-:W0:Y:S02]  /*01c0*/  F2F.F64.F32 R2, R4 ;  /* 0x0000000400027310 */ /* 0x000e240000201800 */
[----:B0-----:R-:W-:-:S06]  /*01d0*/  DMUL R2, R2, 0.5 ;  /* 0x3fe0000002027828 */ /* 0x001fcc0000000000 */
[----:B------:R-:W0:Y:S02]  /*01e0*/  F2I.F64.CEIL R0, R2 ;  /* 0x0000000200007311 */ /* 0x000e240000309100 */
[----:B0-----:R-:W-:-:S13]  /*01f0*/  ISETP.GT.AND P0, PT, R0, RZ, PT ;  /* 0x000000ff0000720c */ /* 0x001fda0003f04270 */
[----:B------:R-:W-:Y:S05]  /*0200*/  @P0 BRA `(.L_x_2) ;  /* 0xfffffffc00a00947 */ /* 0x000fea000383ffff */
[----:B------:R-:W-:Y:S05]  /*0210*/  EXIT ;  /* 0x000000000000794d */ /* 0x000fea0003800000 */
.L_x_3:
[----:B------:R-:W-:-:S00]  /*0220*/  BRA `(.L_x_3) ;  /* 0xfffffffc00fc7947 */ /* 0x000fc0000383ffff */
[----:B------:R-:W-:-:S00]  /*0230*/  NOP ;  /* 0x0000000000007918 */ /* 0x000fc00000000000 */
        /* <DEDUP_REMOVED lines=12> */
.L_x_4:


//--------------------- .nv.shared.reserved.0     --------------------------
	.section	.nv.shared.reserved.0,"aw",@nobits
	.weak		__nv_reservedSMEM_offset_0_alias
	.size		__nv_reservedSMEM_offset_0_alias, 0, 64
	.other		__nv_reservedSMEM_offset_0_alias,@"STO_CUDA_RESERVED_SHARED STV_DEFAULT"
__nv_reservedSMEM_offset_0_alias:
	.zero		0
	.zero		64


//--------------------- .nv.constant0._Z3sumPii   --------------------------
	.section	.nv.constant0._Z3sumPii,"a",@progbits
	.sectionflags	@""
	.align	4
.nv.constant0._Z3sumPii:
	.zero		908


//--------------------- SYMBOLS --------------------------

	.type		.nv.reservedSmem.offset0,@object
	.size		.nv.reservedSmem.offset0,0x4
